	.headerflags	@"EF_CUDA_TEXMODE_UNIFIED EF_CUDA_64BIT_ADDRESS EF_CUDA_ACCELERATORS EF_CUDA_SM90 EF_CUDA_VIRTUAL_SM(EF_CUDA_SM90)"
	.elftype	@"ET_EXEC"


//--------------------- .nv.info                  --------------------------
	.section	.nv.info,"",@"SHT_CUDA_INFO"
	.align	4


	//----- nvinfo : EIATTR_REGCOUNT
	.align		4
        /*0000*/ 	.byte	0x04, 0x2f
        /*0002*/ 	.short	(.L_3 - .L_2)
	.align		4
.L_2:
        /*0004*/ 	.word	index@(triton_poi_fused__native_batch_norm_legit_no_training_mul_sigmoid_49)
        /*0008*/ 	.word	0x00000020


	//----- nvinfo : EIATTR_MIN_STACK_SIZE
	.align		4
.L_3:
        /*000c*/ 	.byte	0x04, 0x12
        /*000e*/ 	.short	(.L_5 - .L_4)
	.align		4
.L_4:
        /*0010*/ 	.word	index@(triton_poi_fused__native_batch_norm_legit_no_training_mul_sigmoid_49)
        /*0014*/ 	.word	0x00000000


	//----- nvinfo : EIATTR_FRAME_SIZE
	.align		4
.L_5:
        /*0018*/ 	.byte	0x04, 0x11
        /*001a*/ 	.short	(.L_7 - .L_6)
	.align		4
.L_6:
        /*001c*/ 	.word	index@(triton_poi_fused__native_batch_norm_legit_no_training_mul_sigmoid_49)
        /*0020*/ 	.word	0x00000000


	//----- nvinfo : EIATTR_MIN_STACK_SIZE
	.align		4
.L_7:
        /*0024*/ 	.byte	0x04, 0x12
        /*0026*/ 	.short	(.L_9 - .L_8)
	.align		4
.L_8:
        /*0028*/ 	.word	index@(triton_poi_fused__native_batch_norm_legit_no_training_mul_sigmoid_49)
        /*002c*/ 	.word	0x00000000
.L_9:


//--------------------- .nv.info.triton_poi_fused__native_batch_norm_legit_no_training_mul_sigmoid_49 --------------------------
	.section	.nv.info.triton_poi_fused__native_batch_norm_legit_no_training_mul_sigmoid_49,"",@"SHT_CUDA_INFO"
	.sectionflags	@""
	.align	4


	//----- nvinfo : EIATTR_CUDA_API_VERSION
	.align		4
        /*0000*/ 	.byte	0x04, 0x37
        /*0002*/ 	.short	(.L_11 - .L_10)
.L_10:
        /*0004*/ 	.word	0x0000007c


	//----- nvinfo : EIATTR_KPARAM_INFO
	.align		4
.L_11:
        /*0008*/ 	.byte	0x04, 0x17
        /*000a*/ 	.short	(.L_13 - .L_12)
.L_12:
        /*000c*/ 	.word	0x00000000
        /*0010*/ 	.short	0x0006
        /*0012*/ 	.short	0x0030
        /*0014*/ 	.byte	0x00, 0xf0, 0x11, 0x00


	//----- nvinfo : EIATTR_KPARAM_INFO
	.align		4
.L_13:
        /*0018*/ 	.byte	0x04, 0x17
        /*001a*/ 	.short	(.L_15 - .L_14)
.L_14:
        /*001c*/ 	.word	0x00000000
        /*0020*/ 	.short	0x0005
        /*0022*/ 	.short	0x0028
        /*0024*/ 	.byte	0x00, 0xf4, 0x21, 0x00


	//----- nvinfo : EIATTR_KPARAM_INFO
	.align		4
.L_15:
        /*0028*/ 	.byte	0x04, 0x17
        /*002a*/ 	.short	(.L_17 - .L_16)
.L_16:
        /*002c*/ 	.word	0x00000000
        /*0030*/ 	.short	0x0004
        /*0032*/ 	.short	0x0020
        /*0034*/ 	.byte	0x00, 0xf4, 0x21, 0x00


	//----- nvinfo : EIATTR_KPARAM_INFO
	.align		4
.L_17:
        /*0038*/ 	.byte	0x04, 0x17
        /*003a*/ 	.short	(.L_19 - .L_18)
.L_18:
        /*003c*/ 	.word	0x00000000
        /*0040*/ 	.short	0x0003
        /*0042*/ 	.short	0x0018
        /*0044*/ 	.byte	0x00, 0xf4, 0x21, 0x00


	//----- nvinfo : EIATTR_KPARAM_INFO
	.align		4
.L_19:
        /*0048*/ 	.byte	0x04, 0x17
        /*004a*/ 	.short	(.L_21 - .L_20)
.L_20:
        /*004c*/ 	.word	0x00000000
        /*0050*/ 	.short	0x0002
        /*0052*/ 	.short	0x0010
        /*0054*/ 	.byte	0x00, 0xf4, 0x21, 0x00


	//----- nvinfo : EIATTR_KPARAM_INFO
	.align		4
.L_21:
        /*0058*/ 	.byte	0x04, 0x17
        /*005a*/ 	.short	(.L_23 - .L_22)
.L_22:
        /*005c*/ 	.word	0x00000000
        /*0060*/ 	.short	0x0001
        /*0062*/ 	.short	0x0008
        /*0064*/ 	.byte	0x00, 0xf4, 0x21, 0x00


	//----- nvinfo : EIATTR_KPARAM_INFO
	.align		4
.L_23:
        /*0068*/ 	.byte	0x04, 0x17
        /*006a*/ 	.short	(.L_25 - .L_24)
.L_24:
        /*006c*/ 	.word	0x00000000
        /*0070*/ 	.short	0x0000
        /*0072*/ 	.short	0x0000
        /*0074*/ 	.byte	0x00, 0xf4, 0x21, 0x00


	//----- nvinfo : EIATTR_SPARSE_MMA_MASK
	.align		4
.L_25:
        /*0078*/ 	.byte	0x03, 0x50
        /*007a*/ 	.short	0x0000


	//----- nvinfo : EIATTR_MAXREG_COUNT
	.align		4
        /*007c*/ 	.byte	0x03, 0x1b
        /*007e*/ 	.short	0x00ff


	//----- nvinfo : EIATTR_EXIT_INSTR_OFFSETS
	.align		4
        /*0080*/ 	.byte	0x04, 0x1c
        /*0082*/ 	.short	(.L_27 - .L_26)


	//   ....[0]....
.L_26:
        /*0084*/ 	.word	0x00000860


	//----- nvinfo : EIATTR_REQNTID
	.align		4
.L_27:
        /*0088*/ 	.byte	0x04, 0x10
        /*008a*/ 	.short	(.L_29 - .L_28)
.L_28:
        /*008c*/ 	.word	0x00000080
        /*0090*/ 	.word	0x00000001
        /*0094*/ 	.word	0x00000001


	//----- nvinfo : EIATTR_CBANK_PARAM_SIZE
	.align		4
.L_29:
        /*0098*/ 	.byte	0x03, 0x19
        /*009a*/ 	.short	0x0034


	//----- nvinfo : EIATTR_PARAM_CBANK
	.align		4
        /*009c*/ 	.byte	0x04, 0x0a
        /*009e*/ 	.short	(.L_31 - .L_30)
	.align		4
.L_30:
        /*00a0*/ 	.word	index@(.nv.constant0.triton_poi_fused__native_batch_norm_legit_no_training_mul_sigmoid_49)
        /*00a4*/ 	.short	0x0210
        /*00a6*/ 	.short	0x0034


	//----- nvinfo : EIATTR_SW_WAR
	.align		4
.L_31:
        /*00a8*/ 	.byte	0x04, 0x36
        /*00aa*/ 	.short	(.L_33 - .L_32)
.L_32:
        /*00ac*/ 	.word	0x00000008
.L_33:


//--------------------- .nv.callgraph             --------------------------
	.section	.nv.callgraph,"",@"SHT_CUDA_CALLGRAPH"
	.align	4
	.sectionentsize	8
	.align		4
        /*0000*/ 	.word	0x00000000
	.align		4
        /*0004*/ 	.word	0xffffffff
	.align		4
        /*0008*/ 	.word	0x00000000
	.align		4
        /*000c*/ 	.word	0xfffffffe
	.align		4
        /*0010*/ 	.word	0x00000000
	.align		4
        /*0014*/ 	.word	0xfffffffd
	.align		4
        /*0018*/ 	.word	0x00000000
	.align		4
        /*001c*/ 	.word	0xfffffffc


//--------------------- .nv.constant4             --------------------------
	.section	.nv.constant4,"a",@progbits
	.align	8
	.align		8
.nv.constant4:
        /*0000*/ 	.dword	_$_str
	.align		8
        /*0008*/ 	.dword	_$_str_$_2


//--------------------- .text.triton_poi_fused__native_batch_norm_legit_no_training_mul_sigmoid_49 --------------------------
	.section	.text.triton_poi_fused__native_batch_norm_legit_no_training_mul_sigmoid_49,"ax",@progbits
	.align	128
        .global         triton_poi_fused__native_batch_norm_legit_no_training_mul_sigmoid_49
        .type           triton_poi_fused__native_batch_norm_legit_no_training_mul_sigmoid_49,@function
        .size           triton_poi_fused__native_batch_norm_legit_no_training_mul_sigmoid_49,(.L_x_1 - triton_poi_fused__native_batch_norm_legit_no_training_mul_sigmoid_49)
        .other          triton_poi_fused__native_batch_norm_legit_no_training_mul_sigmoid_49,@"STO_CUDA_ENTRY STV_DEFAULT"
triton_poi_fused__native_batch_norm_legit_no_training_mul_sigmoid_49:
.text.triton_poi_fused__native_batch_norm_legit_no_training_mul_sigmoid_49:
[----:B------:R-:W-:Y:S01]  /*0000*/  LDC R1, c[0x0][0x28] ;  /* 0x00000a00ff017b82 */ /* 0x000fe20000000800 */
[----:B------:R-:W1:Y:S07]  /*0010*/  S2R R0, SR_TID.X ;  /* 0x0000000000007919 */ /* 0x000e6e0000002100 */
[----:B------:R-:W2:Y:S01]  /*0020*/  LDC.64 R4, c[0x0][0x228] ;  /* 0x00008a00ff047b82 */ /* 0x000ea20000000a00 */
[----:B------:R-:W-:Y:S01]  /*0030*/  ULDC.64 UR4, c[0x0][0x208] ;  /* 0x0000820000047ab9 */ /* 0x000fe20000000a00 */
[----:B------:R-:W3:Y:S06]  /*0040*/  S2R R3, SR_CTAID.X ;  /* 0x0000000000037919 */ /* 0x000eec0000002500 */
[----:B------:R-:W4:Y:S08]  /*0050*/  LDC.64 R8, c[0x0][0x218] ;  /* 0x00008600ff087b82 */ /* 0x000f300000000a00 */
[----:B------:R-:W5:Y:S08]  /*0060*/  LDC.64 R12, c[0x0][0x220] ;  /* 0x00008800ff0c7b82 */ /* 0x000f700000000a00 */
[----:B------:R-:W5:Y:S01]  /*0070*/  LDC.64 R20, c[0x0][0x230] ;  /* 0x00008c00ff147b82 */ /* 0x000f620000000a00 */
[----:B-1----:R-:W-:-:S07]  /*0080*/  SHF.L.U32 R0, R0, 0x2, RZ ;  /* 0x0000000200007819 */ /* 0x002fce00000006ff */
[----:B------:R-:W1:Y:S01]  /*0090*/  LDC.64 R16, c[0x0][0x238] ;  /* 0x00008e00ff107b82 */ /* 0x000e620000000a00 */
[----:B------:R-:W-:-:S04]  /*00a0*/  LOP3.LUT R0, R0, 0x1fc, RZ, 0xc0, !PT ;  /* 0x000001fc00007812 */ /* 0x000fc800078ec0ff */
[----:B---3--:R-:W-:-:S05]  /*00b0*/  LEA R0, R3, R0, 0x9 ;  /* 0x0000000003007211 */ /* 0x008fca00078e48ff */
[----:B------:R-:W-:-:S05]  /*00c0*/  IMAD.HI R2, R0, 0x2aaaaaab, RZ ;  /* 0x2aaaaaab00027827 */ /* 0x000fca00078e02ff */
[----:B------:R-:W-:-:S04]  /*00d0*/  SHF.R.U32.HI R3, RZ, 0x1f, R2 ;  /* 0x0000001fff037819 */ /* 0x000fc80000011602 */
[----:B------:R-:W-:-:S05]  /*00e0*/  LEA.HI R3, R2, R3, RZ, 0x17 ;  /* 0x0000000302037211 */ /* 0x000fca00078fb8ff */
[----:B------:R-:W-:-:S04]  /*00f0*/  IMAD R2, R3, -0xc00, R0 ;  /* 0xfffff40003027824 */ /* 0x000fc800078e0200 */
[----:B--2---:R-:W-:-:S06]  /*0100*/  IMAD.WIDE R4, R2, 0x4, R4 ;  /* 0x0000000402047825 */ /* 0x004fcc00078e0204 */
[----:B------:R-:W2:Y:S01]  /*0110*/  LDG.E.EL.128 R4, desc[UR4][R4.64] ;  /* 0x0000000404047981 */ /* 0x000ea2000c2e1d00 */
[----:B----4-:R-:W-:-:S04]  /*0120*/  IMAD.WIDE R8, R0, 0x4, R8 ;  /* 0x0000000400087825 */ /* 0x010fc800078e0208 */
[C---:B-----5:R-:W-:Y:S02]  /*0130*/  IMAD.WIDE R12, R2.reuse, 0x4, R12 ;  /* 0x00000004020c7825 */ /* 0x060fe400078e020c */
[----:B------:R-:W3:Y:S04]  /*0140*/  LDG.E.128 R8, desc[UR4][R8.64] ;  /* 0x0000000408087981 */ /* 0x000ee8000c1e1d00 */
[----:B------:R-:W3:Y:S01]  /*0150*/  LDG.E.EL.128 R12, desc[UR4][R12.64] ;  /* 0x000000040c0c7981 */ /* 0x000ee2000c2e1d00 */
[----:B0-----:R-:W-:-:S04]  /*0160*/  IMAD.WIDE R20, R2, 0x4, R20 ;  /* 0x0000000402147825 */ /* 0x001fc800078e0214 */
[----:B-1----:R-:W-:Y:S02]  /*0170*/  IMAD.WIDE R16, R2, 0x4, R16 ;  /* 0x0000000402107825 */ /* 0x002fe400078e0210 */
[----:B------:R-:W4:Y:S04]  /*0180*/  LDG.E.EL.128 R20, desc[UR4][R20.64] ;  /* 0x0000000414147981 */ /* 0x000f28000c2e1d00 */
[----:B------:R-:W4:Y:S01]  /*0190*/  LDG.E.EL.128 R16, desc[UR4][R16.64] ;  /* 0x0000000410107981 */ /* 0x000f22000c2e1d00 */
[----:B------:R-:W-:Y:S01]  /*01a0*/  HFMA2.MMA R2, -RZ, RZ, 1.625, 0 ;  /* 0x3e800000ff027435 */ /* 0x000fe200000001ff */
[----:B--2---:R-:W-:Y:S01]  /*01b0*/  FADD R4, R4, 9.9999997473787516356e-06 ;  /* 0x3727c5ac04047421 */ /* 0x004fe20000000000 */
[----:B------:R-:W-:Y:S01]  /*01c0*/  FADD R5, R5, 9.9999997473787516356e-06 ;  /* 0x3727c5ac05057421 */ /* 0x000fe20000000000 */
[----:B------:R-:W-:Y:S01]  /*01d0*/  FADD R6, R6, 9.9999997473787516356e-06 ;  /* 0x3727c5ac06067421 */ /* 0x000fe20000000000 */
[----:B------:R-:W-:Y:S01]  /*01e0*/  FADD R7, R7, 9.9999997473787516356e-06 ;  /* 0x3727c5ac07077421 */ /* 0x000fe20000000000 */
[----:B------:R-:W0:Y:S01]  /*01f0*/  MUFU.SQRT R24, R4 ;  /* 0x0000000400187308 */ /* 0x000e220000002000 */
[----:B---3--:R-:W-:-:S07]  /*0200*/  FADD R8, R8, -R12 ;  /* 0x8000000c08087221 */ /* 0x008fce0000000000 */
[----:B------:R1:W2:Y:S01]  /*0210*/  MUFU.SQRT R25, R5 ;  /* 0x0000000500197308 */ /* 0x0002a20000002000 */
[----:B------:R-:W-:Y:S01]  /*0220*/  FADD R9, R9, -R13 ;  /* 0x8000000d09097221 */ /* 0x000fe20000000000 */
[----:B------:R-:W-:Y:S01]  /*0230*/  FADD R10, R10, -R14 ;  /* 0x8000000e0a0a7221 */ /* 0x000fe20000000000 */
[----:B------:R-:W-:Y:S01]  /*0240*/  FADD R11, R11, -R15 ;  /* 0x8000000f0b0b7221 */ /* 0x000fe20000000000 */
[----:B0-----:R-:W-:-:S04]  /*0250*/  FSETP.GT.AND P6, PT, R24, 8.50705917302346158658e+37, PT ;  /* 0x7e8000001800780b */ /* 0x001fc80003fc4000 */
[----:B------:R-:W0:Y:S01]  /*0260*/  MUFU.SQRT R3, R6 ;  /* 0x0000000600037308 */ /* 0x000e220000002000 */
[----:B------:R-:W-:Y:S02]  /*0270*/  FSETP.GEU.AND P5, PT, R24, 1.175494350822287508e-38, PT ;  /* 0x008000001800780b */ /* 0x000fe40003fae000 */
[----:B-1----:R-:W-:Y:S02]  /*0280*/  FSEL R5, R2, 1, P6 ;  /* 0x3f80000002057808 */ /* 0x002fe40003000000 */
[----:B--2---:R-:W-:-:S03]  /*0290*/  FSETP.GT.AND P4, PT, R25, 8.50705917302346158658e+37, PT ;  /* 0x7e8000001900780b */ /* 0x004fc60003f84000 */
[----:B------:R-:W1:Y:S01]  /*02a0*/  MUFU.SQRT R7, R7 ;  /* 0x0000000700077308 */ /* 0x000e620000002000 */
[----:B------:R-:W-:Y:S02]  /*02b0*/  FSETP.GEU.AND P2, PT, R25, 1.175494350822287508e-38, PT ;  /* 0x008000001900780b */ /* 0x000fe40003f4e000 */
[----:B------:R-:W-:Y:S01]  /*02c0*/  FSEL R29, R2, 1, P4 ;  /* 0x3f800000021d7808 */ /* 0x000fe20002000000 */
[----:B------:R-:W-:Y:S02]  /*02d0*/  @P6 FMUL R24, R24, 0.25 ;  /* 0x3e80000018186820 */ /* 0x000fe40000400000 */
[----:B------:R-:W-:Y:S01]  /*02e0*/  @!P5 FMUL R5, R5, 16777216 ;  /* 0x4b8000000505d820 */ /* 0x000fe20000400000 */
[C---:B0-----:R-:W-:Y:S01]  /*02f0*/  FSETP.GT.AND P3, PT, R3.reuse, 8.50705917302346158658e+37, PT ;  /* 0x7e8000000300780b */ /* 0x041fe20003f64000 */
[----:B------:R-:W-:Y:S01]  /*0300*/  @!P5 FMUL R24, R24, 16777216 ;  /* 0x4b8000001818d820 */ /* 0x000fe20000400000 */
[----:B------:R-:W-:Y:S02]  /*0310*/  FSETP.GEU.AND P0, PT, R3, 1.175494350822287508e-38, PT ;  /* 0x008000000300780b */ /* 0x000fe40003f0e000 */
[----:B------:R-:W-:Y:S01]  /*0320*/  FSEL R6, R2, 1, P3 ;  /* 0x3f80000002067808 */ /* 0x000fe20001800000 */
[----:B------:R-:W-:-:S02]  /*0330*/  @P4 FMUL R25, R25, 0.25 ;  /* 0x3e80000019194820 */ /* 0x000fc40000400000 */
[----:B------:R-:W0:Y:S01]  /*0340*/  MUFU.RCP R24, R24 ;  /* 0x0000001800187308 */ /* 0x000e220000001000 */
[----:B-1----:R-:W-:Y:S01]  /*0350*/  FSETP.GT.AND P1, PT, R7, 8.50705917302346158658e+37, PT ;  /* 0x7e8000000700780b */ /* 0x002fe20003f24000 */
[----:B------:R-:W-:Y:S01]  /*0360*/  @!P2 FMUL R25, R25, 16777216 ;  /* 0x4b8000001919a820 */ /* 0x000fe20000400000 */
[----:B------:R-:W-:Y:S01]  /*0370*/  FSETP.GEU.AND P6, PT, R7, 1.175494350822287508e-38, PT ;  /* 0x008000000700780b */ /* 0x000fe20003fce000 */
[----:B------:R-:W-:Y:S02]  /*0380*/  @!P2 FMUL R29, R29, 16777216 ;  /* 0x4b8000001d1da820 */ /* 0x000fe40000400000 */
[----:B------:R-:W-:Y:S02]  /*0390*/  @P3 FMUL R3, R3, 0.25 ;  /* 0x3e80000003033820 */ /* 0x000fe40000400000 */
[----:B------:R-:W1:Y:S01]  /*03a0*/  MUFU.RCP R4, R25 ;  /* 0x0000001900047308 */ /* 0x000e620000001000 */
[----:B------:R-:W-:Y:S01]  /*03b0*/  @!P0 FMUL R6, R6, 16777216 ;  /* 0x4b80000006068820 */ /* 0x000fe20000400000 */
[----:B------:R-:W-:-:S04]  /*03c0*/  @!P0 FMUL R3, R3, 16777216 ;  /* 0x4b80000003038820 */ /* 0x000fc80000400000 */
[----:B------:R-:W-:Y:S01]  /*03d0*/  @P1 FMUL R7, R7, 0.25 ;  /* 0x3e80000007071820 */ /* 0x000fe20000400000 */
[----:B0-----:R-:W-:Y:S01]  /*03e0*/  FMUL R27, R24, R5 ;  /* 0x00000005181b7220 */ /* 0x001fe20000400000 */
[----:B------:R-:W0:Y:S02]  /*03f0*/  MUFU.RCP R3, R3 ;  /* 0x0000000300037308 */ /* 0x000e240000001000 */
[----:B------:R-:W-:Y:S01]  /*0400*/  @!P6 FMUL R7, R7, 16777216 ;  /* 0x4b8000000707e820 */ /* 0x000fe20000400000 */
[----:B------:R-:W-:Y:S01]  /*0410*/  FMUL R27, R8, R27 ;  /* 0x0000001b081b7220 */ /* 0x000fe20000400000 */
[----:B------:R-:W-:Y:S01]  /*0420*/  FSEL R8, R2, 1, P1 ;  /* 0x3f80000002087808 */ /* 0x000fe20000800000 */
[----:B-1----:R-:W-:-:S03]  /*0430*/  FMUL R4, R4, R29 ;  /* 0x0000001d04047220 */ /* 0x002fc60000400000 */
[----:B------:R-:W1:Y:S01]  /*0440*/  MUFU.RCP R5, R7 ;  /* 0x0000000700057308 */ /* 0x000e620000001000 */
[----:B------:R-:W-:Y:S01]  /*0450*/  @!P6 FMUL R8, R8, 16777216 ;  /* 0x4b8000000808e820 */ /* 0x000fe20000400000 */
[----:B----4-:R-:W-:Y:S01]  /*0460*/  FFMA R16, R20, R27, R16 ;  /* 0x0000001b14107223 */ /* 0x010fe20000000010 */
[----:B------:R-:W-:Y:S01]  /*0470*/  FMUL R4, R9, R4 ;  /* 0x0000000409047220 */ /* 0x000fe20000400000 */
[----:B0-----:R-:W-:-:S03]  /*0480*/  FMUL R3, R3, R6 ;  /* 0x0000000603037220 */ /* 0x001fc60000400000 */
[----:B------:R-:W-:Y:S01]  /*0490*/  FFMA R17, R21, R4, R17 ;  /* 0x0000000415117223 */ /* 0x000fe20000000011 */
[----:B------:R-:W-:Y:S01]  /*04a0*/  FADD R6, RZ, -R16 ;  /* 0x80000010ff067221 */ /* 0x000fe20000000000 */
[----:B------:R-:W-:-:S03]  /*04b0*/  FMUL R3, R10, R3 ;  /* 0x000000030a037220 */ /* 0x000fc60000400000 */
[----:B------:R-:W-:Y:S01]  /*04c0*/  FMUL R6, R6, 1.4426950216293334961 ;  /* 0x3fb8aa3b06067820 */ /* 0x000fe20000400000 */
[----:B-1----:R-:W-:Y:S01]  /*04d0*/  FMUL R8, R5, R8 ;  /* 0x0000000805087220 */ /* 0x002fe20000400000 */
[----:B------:R-:W-:Y:S01]  /*04e0*/  FFMA R18, R22, R3, R18 ;  /* 0x0000000316127223 */ /* 0x000fe20000000012 */
[----:B------:R-:W-:Y:S02]  /*04f0*/  FADD R3, RZ, -R17 ;  /* 0x80000011ff037221 */ /* 0x000fe40000000000 */
[----:B------:R-:W-:Y:S01]  /*0500*/  FSETP.GEU.AND P0, PT, R6, -126, PT ;  /* 0xc2fc00000600780b */ /* 0x000fe20003f0e000 */
[----:B------:R-:W-:Y:S01]  /*0510*/  FMUL R8, R11, R8 ;  /* 0x000000080b087220 */ /* 0x000fe20000400000 */
[----:B------:R-:W-:Y:S01]  /*0520*/  FADD R4, RZ, -R18 ;  /* 0x80000012ff047221 */ /* 0x000fe20000000000 */
[----:B------:R-:W-:Y:S02]  /*0530*/  FMUL R5, R3, 1.4426950216293334961 ;  /* 0x3fb8aa3b03057820 */ /* 0x000fe40000400000 */
[----:B------:R-:W-:Y:S01]  /*0540*/  FFMA R19, R23, R8, R19 ;  /* 0x0000000817137223 */ /* 0x000fe20000000013 */
[----:B------:R-:W-:-:S02]  /*0550*/  FMUL R7, R4, 1.4426950216293334961 ;  /* 0x3fb8aa3b04077820 */ /* 0x000fc40000400000 */
[----:B------:R-:W-:Y:S01]  /*0560*/  FSETP.GEU.AND P1, PT, R5, -126, PT ;  /* 0xc2fc00000500780b */ /* 0x000fe20003f2e000 */
[----:B------:R-:W-:Y:S02]  /*0570*/  FADD R3, RZ, -R19 ;  /* 0x80000013ff037221 */ /* 0x000fe40000000000 */
[----:B------:R-:W-:Y:S02]  /*0580*/  FSETP.GEU.AND P2, PT, R7, -126, PT ;  /* 0xc2fc00000700780b */ /* 0x000fe40003f4e000 */
[----:B------:R-:W-:Y:S01]  /*0590*/  FMUL R9, R3, 1.4426950216293334961 ;  /* 0x3fb8aa3b03097820 */ /* 0x000fe20000400000 */
[----:B------:R-:W-:-:S04]  /*05a0*/  @!P0 FMUL R6, R6, 0.5 ;  /* 0x3f00000006068820 */ /* 0x000fc80000400000 */
[----:B------:R-:W-:Y:S01]  /*05b0*/  FSETP.GEU.AND P3, PT, R9, -126, PT ;  /* 0xc2fc00000900780b */ /* 0x000fe20003f6e000 */
[----:B------:R-:W0:Y:S02]  /*05c0*/  MUFU.EX2 R3, R6 ;  /* 0x0000000600037308 */ /* 0x000e240000000800 */
[----:B------:R-:W-:-:S03]  /*05d0*/  @!P1 FMUL R5, R5, 0.5 ;  /* 0x3f00000005059820 */ /* 0x000fc60000400000 */
[----:B------:R-:W-:-:S03]  /*05e0*/  @!P2 FMUL R7, R7, 0.5 ;  /* 0x3f0000000707a820 */ /* 0x000fc60000400000 */
[----:B------:R-:W1:Y:S04]  /*05f0*/  MUFU.EX2 R4, R5 ;  /* 0x0000000500047308 */ /* 0x000e680000000800 */
[----:B------:R-:W-:Y:S01]  /*0600*/  @!P3 FMUL R9, R9, 0.5 ;  /* 0x3f0000000909b820 */ /* 0x000fe20000400000 */
[----:B0-----:R-:W-:-:S03]  /*0610*/  @!P0 FMUL R3, R3, R3 ;  /* 0x0000000303038220 */ /* 0x001fc60000400000 */
[----:B------:R-:W0:Y:S01]  /*0620*/  MUFU.EX2 R8, R7 ;  /* 0x0000000700087308 */ /* 0x000e220000000800 */
[----:B------:R-:W-:Y:S01]  /*0630*/  FADD R3, R3, 1 ;  /* 0x3f80000003037421 */ /* 0x000fe20000000000 */
[----:B-1----:R-:W-:-:S06]  /*0640*/  @!P1 FMUL R4, R4, R4 ;  /* 0x0000000404049220 */ /* 0x002fcc0000400000 */
[----:B------:R-:W1:Y:S01]  /*0650*/  MUFU.EX2 R10, R9 ;  /* 0x00000009000a7308 */ /* 0x000e620000000800 */
[----:B------:R-:W-:Y:S01]  /*0660*/  FSETP.GT.AND P0, PT, R3, 8.50705917302346158658e+37, PT ;  /* 0x7e8000000300780b */ /* 0x000fe20003f04000 */
[----:B------:R-:W-:Y:S02]  /*0670*/  FADD R6, R4, 1 ;  /* 0x3f80000004067421 */ /* 0x000fe40000000000 */
[----:B------:R-:W2:Y:S01]  /*0680*/  LDC.64 R4, c[0x0][0x210] ;  /* 0x00008400ff047b82 */ /* 0x000ea20000000a00 */
[----:B------:R-:W-:Y:S01]  /*0690*/  FSEL R12, R2, 1, P0 ;  /* 0x3f800000020c7808 */ /* 0x000fe20000000000 */
[----:B0-----:R-:W-:Y:S01]  /*06a0*/  @!P2 FMUL R8, R8, R8 ;  /* 0x000000080808a220 */ /* 0x001fe20000400000 */
[----:B------:R-:W-:-:S03]  /*06b0*/  FSETP.GT.AND P1, PT, R6, 8.50705917302346158658e+37, PT ;  /* 0x7e8000000600780b */ /* 0x000fc60003f24000 */
[----:B------:R-:W-:Y:S01]  /*06c0*/  FADD R8, R8, 1 ;  /* 0x3f80000008087421 */ /* 0x000fe20000000000 */
[----:B------:R-:W-:-:S03]  /*06d0*/  FSEL R7, R2, 1, P1 ;  /* 0x3f80000002077808 */ /* 0x000fc60000800000 */
[----:B------:R-:W-:Y:S01]  /*06e0*/  @P0 FMUL R3, R3, 0.25 ;  /* 0x3e80000003030820 */ /* 0x000fe20000400000 */
[----:B-1----:R-:W-:Y:S01]  /*06f0*/  @!P3 FMUL R10, R10, R10 ;  /* 0x0000000a0a0ab220 */ /* 0x002fe20000400000 */
[----:B------:R-:W-:-:S03]  /*0700*/  FSETP.GT.AND P2, PT, R8, 8.50705917302346158658e+37, PT ;  /* 0x7e8000000800780b */ /* 0x000fc60003f44000 */
[----:B------:R-:W-:Y:S01]  /*0710*/  FADD R10, R10, 1 ;  /* 0x3f8000000a0a7421 */ /* 0x000fe20000000000 */
[----:B------:R-:W0:Y:S01]  /*0720*/  MUFU.RCP R3, R3 ;  /* 0x0000000300037308 */ /* 0x000e220000001000 */
[----:B------:R-:W-:Y:S01]  /*0730*/  @P1 FMUL R6, R6, 0.25 ;  /* 0x3e80000006061820 */ /* 0x000fe20000400000 */
[----:B------:R-:W-:Y:S02]  /*0740*/  FSEL R9, R2, 1, P2 ;  /* 0x3f80000002097808 */ /* 0x000fe40001000000 */
[----:B------:R-:W-:-:S04]  /*0750*/  FSETP.GT.AND P3, PT, R10, 8.50705917302346158658e+37, PT ;  /* 0x7e8000000a00780b */ /* 0x000fc80003f64000 */
[----:B------:R-:W1:Y:S01]  /*0760*/  MUFU.RCP R6, R6 ;  /* 0x0000000600067308 */ /* 0x000e620000001000 */
[----:B------:R-:W-:Y:S01]  /*0770*/  @P2 FMUL R8, R8, 0.25 ;  /* 0x3e80000008082820 */ /* 0x000fe20000400000 */
[----:B------:R-:W-:Y:S01]  /*0780*/  FSEL R11, R2, 1, P3 ;  /* 0x3f800000020b7808 */ /* 0x000fe20001800000 */
[----:B--2---:R-:W-:-:S04]  /*0790*/  IMAD.WIDE R4, R0, 0x4, R4 ;  /* 0x0000000400047825 */ /* 0x004fc800078e0204 */
[----:B0-----:R-:W-:Y:S01]  /*07a0*/  FMUL R3, R3, R12 ;  /* 0x0000000c03037220 */ /* 0x001fe20000400000 */
[----:B------:R-:W0:Y:S01]  /*07b0*/  MUFU.RCP R8, R8 ;  /* 0x0000000800087308 */ /* 0x000e220000001000 */
[----:B------:R-:W-:Y:S02]  /*07c0*/  @P3 FMUL R10, R10, 0.25 ;  /* 0x3e8000000a0a3820 */ /* 0x000fe40000400000 */
[----:B------:R-:W-:Y:S01]  /*07d0*/  FMUL R16, R16, R3 ;  /* 0x0000000310107220 */ /* 0x000fe20000400000 */
[----:B-1----:R-:W-:-:S04]  /*07e0*/  FMUL R6, R6, R7 ;  /* 0x0000000706067220 */ /* 0x002fc80000400000 */
[----:B------:R-:W1:Y:S01]  /*07f0*/  MUFU.RCP R10, R10 ;  /* 0x0000000a000a7308 */ /* 0x000e620000001000 */
[----:B------:R-:W-:Y:S01]  /*0800*/  FMUL R17, R17, R6 ;  /* 0x0000000611117220 */ /* 0x000fe20000400000 */
[----:B0-----:R-:W-:-:S04]  /*0810*/  FMUL R9, R8, R9 ;  /* 0x0000000908097220 */ /* 0x001fc80000400000 */
[----:B------:R-:W-:Y:S01]  /*0820*/  FMUL R18, R18, R9 ;  /* 0x0000000912127220 */ /* 0x000fe20000400000 */
[----:B-1----:R-:W-:-:S04]  /*0830*/  FMUL R2, R10, R11 ;  /* 0x0000000b0a027220 */ /* 0x002fc80000400000 */
[----:B------:R-:W-:-:S05]  /*0840*/  FMUL R19, R19, R2 ;  /* 0x0000000213137220 */ /* 0x000fca0000400000 */
[----:B------:R-:W-:Y:S01]  /*0850*/  STG.E.128 desc[UR4][R4.64], R16 ;  /* 0x0000001004007986 */ /* 0x000fe2000c101d04 */
[----:B------:R-:W-:Y:S05]  /*0860*/  EXIT ;  /* 0x000000000000794d */ /* 0x000fea0003800000 */
.L_x_0:
[----:B------:R-:W-:-:S00]  /*0870*/  BRA `(.L_x_0) ;  /* 0xfffffffc00fc7947 */ /* 0x000fc0000383ffff */
[----:B------:R-:W-:-:S00]  /*0880*/  NOP ;  /* 0x0000000000007918 */ /* 0x000fc00000000000 */
[----:B------:R-:W-:-:S00]  /*0890*/  NOP ;  /* 0x0000000000007918 */ /* 0x000fc00000000000 */
[----:B------:R-:W-:-:S00]  /*08a0*/  NOP ;  /* 0x0000000000007918 */ /* 0x000fc00000000000 */
[----:B------:R-:W-:-:S00]  /*08b0*/  NOP ;  /* 0x0000000000007918 */ /* 0x000fc00000000000 */
[----:B------:R-:W-:-:S00]  /*08c0*/  NOP ;  /* 0x0000000000007918 */ /* 0x000fc00000000000 */
[----:B------:R-:W-:-:S00]  /*08d0*/  NOP ;  /* 0x0000000000007918 */ /* 0x000fc00000000000 */
[----:B------:R-:W-:-:S00]  /*08e0*/  NOP ;  /* 0x0000000000007918 */ /* 0x000fc00000000000 */
[----:B------:R-:W-:-:S00]  /*08f0*/  NOP ;  /* 0x0000000000007918 */ /* 0x000fc00000000000 */
.L_x_1:


//--------------------- .nv.global.init           --------------------------
	.section	.nv.global.init,"aw",@progbits
.nv.global.init:
	.type		_$_str,@object
	.size		_$_str,(_$_str_$_2 - _$_str)
_$_str:
        /*0000*/ 	.byte	0x5f, 0x5f, 0x43, 0x55, 0x44, 0x41, 0x5f, 0x46, 0x54, 0x5a, 0x00
	.type		_$_str_$_2,@object
	.size		_$_str_$_2,(.L_1 - _$_str_$_2)
_$_str_$_2:
        /*000b*/ 	.byte	0x5f, 0x5f, 0x43, 0x55, 0x44, 0x41, 0x5f, 0x50, 0x52, 0x45, 0x43, 0x5f, 0x53, 0x51, 0x52, 0x54
        /*001b*/ 	.byte	0x00
.L_1:


//--------------------- .nv.constant0.triton_poi_fused__native_batch_norm_legit_no_training_mul_sigmoid_49 --------------------------
	.section	.nv.constant0.triton_poi_fused__native_batch_norm_legit_no_training_mul_sigmoid_49,"a",@progbits
	.sectionflags	@""
	.align	4
.nv.constant0.triton_poi_fused__native_batch_norm_legit_no_training_mul_sigmoid_49:
	.zero		580
